//
// Generated by NVIDIA NVVM Compiler
//
// Compiler Build ID: CL-36424714
// Cuda compilation tools, release 13.0, V13.0.88
// Based on NVVM 20.0.0
//

.version 9.0
.target sm_100
.address_size 64

	// .globl	_Z9prefixSumPiS_ii
.extern .func  (.param .b32 func_retval0) vprintf
(
	.param .b64 vprintf_param_0,
	.param .b64 vprintf_param_1
)
;
.extern .shared .align 16 .b8 blockValues[];
.extern .shared .align 16 .b8 count[];
.global .align 1 .b8 $str[4] = {37, 100, 10};

.visible .entry _Z9prefixSumPiS_ii(
	.param .u64 .ptr .align 1 _Z9prefixSumPiS_ii_param_0,
	.param .u64 .ptr .align 1 _Z9prefixSumPiS_ii_param_1,
	.param .u32 _Z9prefixSumPiS_ii_param_2,
	.param .u32 _Z9prefixSumPiS_ii_param_3
)
{
	.local .align 8 .b8 	__local_depot0[8];
	.reg .b64 	%SP;
	.reg .b64 	%SPL;
	.reg .pred 	%p<9>;
	.reg .b32 	%r<61>;
	.reg .b64 	%rd<9>;

	mov.u64 	%SPL, __local_depot0;
	cvta.local.u64 	%SP, %SPL;
	ld.param.u64 	%rd1, [_Z9prefixSumPiS_ii_param_1];
	ld.param.u32 	%r12, [_Z9prefixSumPiS_ii_param_2];
	ld.param.u32 	%r13, [_Z9prefixSumPiS_ii_param_3];
	cvta.to.global.u64 	%rd2, %rd1;
	mov.u32 	%r1, %tid.x;
	mov.u32 	%r14, %ntid.x;
	mov.u32 	%r15, %ctaid.x;
	mad.lo.s32 	%r16, %r14, %r15, %r1;
	mul.wide.s32 	%rd3, %r16, 4;
	add.s64 	%rd4, %rd2, %rd3;
	ld.global.u32 	%r17, [%rd4];
	shl.b32 	%r18, %r1, 2;
	mov.u32 	%r19, blockValues;
	add.s32 	%r20, %r19, %r18;
	st.shared.u32 	[%r20], %r17;
	and.b32  	%r21, %r17, %r13;
	shl.b32 	%r22, %r1, 4;
	mov.u32 	%r23, count;
	add.s32 	%r2, %r23, %r22;
	shl.b32 	%r24, %r21, 2;
	add.s32 	%r25, %r2, %r24;
	mov.b32 	%r26, 1;
	st.shared.u32 	[%r25], %r26;
	and.b32  	%r27, %r1, 1;
	setp.eq.b32 	%p1, %r27, 1;
	not.pred 	%p2, %p1;
	@%p2 bra 	$L__BB0_3;
	shr.s32 	%r60, %r12, 1;
	setp.lt.s32 	%p3, %r60, 1;
	@%p3 bra 	$L__BB0_8;
$L__BB0_2:
	bar.sync 	0;
	shr.u32 	%r11, %r60, 1;
	setp.gt.u32 	%p4, %r60, 1;
	mov.u32 	%r60, %r11;
	@%p4 bra 	$L__BB0_2;
	bra.uni 	$L__BB0_8;
$L__BB0_3:
	shr.s32 	%r58, %r12, 1;
	setp.lt.s32 	%p5, %r58, 1;
	@%p5 bra 	$L__BB0_8;
	shl.b32 	%r29, %r1, 1;
	or.b32  	%r5, %r29, 1;
	mov.b32 	%r59, 1;
$L__BB0_5:
	bar.sync 	0;
	setp.ge.s32 	%p6, %r1, %r58;
	@%p6 bra 	$L__BB0_7;
	mul.lo.s32 	%r30, %r59, %r5;
	add.s32 	%r31, %r30, %r59;
	shl.b32 	%r32, %r31, 4;
	add.s32 	%r34, %r23, %r32;
	shl.b32 	%r35, %r30, 4;
	add.s32 	%r36, %r23, %r35;
	ld.shared.v4.u32 	{%r37, %r38, %r39, %r40}, [%r36+-16];
	ld.shared.v4.u32 	{%r41, %r42, %r43, %r44}, [%r34+-16];
	add.s32 	%r45, %r41, %r37;
	add.s32 	%r46, %r42, %r38;
	add.s32 	%r47, %r43, %r39;
	add.s32 	%r48, %r44, %r40;
	st.shared.v4.u32 	[%r34+-16], {%r45, %r46, %r47, %r48};
$L__BB0_7:
	shl.b32 	%r59, %r59, 1;
	shr.u32 	%r9, %r58, 1;
	setp.lt.u32 	%p7, %r58, 2;
	mov.u32 	%r58, %r9;
	@%p7 bra 	$L__BB0_8;
	bra.uni 	$L__BB0_5;
$L__BB0_8:
	setp.gt.u32 	%p8, %r1, 3;
	@%p8 bra 	$L__BB0_10;
	shl.b32 	%r49, %r12, 4;
	add.s32 	%r51, %r23, %r49;
	add.s32 	%r53, %r51, %r18;
	mov.b32 	%r54, 0;
	st.shared.u32 	[%r53+-16], %r54;
$L__BB0_10:
	add.u64 	%rd5, %SP, 0;
	add.u64 	%rd6, %SPL, 0;
	ld.shared.u32 	%r55, [%r2+4];
	st.local.u32 	[%rd6], %r55;
	mov.u64 	%rd7, $str;
	cvta.global.u64 	%rd8, %rd7;
	{ // callseq 0, 0
	.param .b64 param0;
	st.param.b64 	[param0], %rd8;
	.param .b64 param1;
	st.param.b64 	[param1], %rd5;
	.param .b32 retval0;
	call.uni (retval0), 
	vprintf, 
	(
	param0, 
	param1
	);
	ld.param.b32 	%r56, [retval0];
	} // callseq 0
	ret;

}


// ===== COMPILED SASS (sm_100) =====

	.target	sm_100

	.elftype	@"ET_EXEC"


//--------------------- .note.nv.tkinfo           --------------------------
	.section	.note.nv.tkinfo,"",@"SHT_NOTE"
	.sectionflags	@"SHF_NOTE_NV_TKINFO"
	.tkinfo
        /*0018*/ 	.word	0x00000002
        /*0030*/ 	.string	""
        /*0030*/ 	.string	"ptxas"
        /*0030*/ 	.string	"Cuda compilation tools, release 13.0, V13.0.88"
        /*0030*/ 	.string	"Build cuda_13.0.r13.0/compiler.36424714_0"
        /*0030*/ 	.string	"-arch sm_100 -m 64 "



//--------------------- .note.nv.cuinfo           --------------------------
	.section	.note.nv.cuinfo,"",@"SHT_NOTE"
	.sectionflags	@"SHF_NOTE_NV_CUINFO"
        /*0018*/ 	.short	0x0002
        /*001a*/ 	.short	0x0064
        /*001c*/ 	.short	0x0082
	.zero		2


//--------------------- .nv.info                  --------------------------
	.section	.nv.info,"",@"SHT_CUDA_INFO"
	.align	4


	//----- nvinfo : EIATTR_REGCOUNT
	.align		4
        /*0000*/ 	.byte	0x04, 0x2f
        /*0002*/ 	.short	(.L_2 - .L_1)
	.align		4
.L_1:
        /*0004*/ 	.word	index@(_Z9prefixSumPiS_ii)
        /*0008*/ 	.word	0x00000018


	//----- nvinfo : EIATTR_FRAME_SIZE
	.align		4
.L_2:
        /*000c*/ 	.byte	0x04, 0x11
        /*000e*/ 	.short	(.L_4 - .L_3)
	.align		4
.L_3:
        /*0010*/ 	.word	index@(_Z9prefixSumPiS_ii)
        /*0014*/ 	.word	0x00000008


	//----- nvinfo : EIATTR_MIN_STACK_SIZE
	.align		4
.L_4:
        /*0018*/ 	.byte	0x04, 0x12
        /*001a*/ 	.short	(.L_6 - .L_5)
	.align		4
.L_5:
        /*001c*/ 	.word	index@(_Z9prefixSumPiS_ii)
        /*0020*/ 	.word	0x00000008
.L_6:


//--------------------- .nv.compat                --------------------------
	.section	.nv.compat,"",@"SHT_CUDA_COMPAT_INFO"
	.align	4
        /*0000*/ 	.byte	0x02, 0x09, 0x00, 0x00, 0x02, 0x02, 0x01, 0x00, 0x02, 0x05, 0x05, 0x00, 0x03, 0x07, 0x01, 0x01
        /*0010*/ 	.byte	0x02, 0x03, 0x00, 0x00, 0x02, 0x06, 0x01, 0x00, 0x04, 0x0b, 0x08, 0x00, 0x09, 0x00, 0x00, 0x00
        /*0020*/ 	.byte	0x00, 0x00, 0x00, 0x00


//--------------------- .nv.info._Z9prefixSumPiS_ii --------------------------
	.section	.nv.info._Z9prefixSumPiS_ii,"",@"SHT_CUDA_INFO"
	.sectionflags	@""
	.align	4


	//----- nvinfo : EIATTR_CUDA_API_VERSION
	.align		4
        /*0000*/ 	.byte	0x04, 0x37
        /*0002*/ 	.short	(.L_8 - .L_7)
.L_7:
        /*0004*/ 	.word	0x00000082


	//----- nvinfo : EIATTR_KPARAM_INFO
	.align		4
.L_8:
        /*0008*/ 	.byte	0x04, 0x17
        /*000a*/ 	.short	(.L_10 - .L_9)
.L_9:
        /*000c*/ 	.word	0x00000000
        /*0010*/ 	.short	0x0003
        /*0012*/ 	.short	0x0014
        /*0014*/ 	.byte	0x00, 0xf0, 0x11, 0x00


	//----- nvinfo : EIATTR_KPARAM_INFO
	.align		4
.L_10:
        /*0018*/ 	.byte	0x04, 0x17
        /*001a*/ 	.short	(.L_12 - .L_11)
.L_11:
        /*001c*/ 	.word	0x00000000
        /*0020*/ 	.short	0x0002
        /*0022*/ 	.short	0x0010
        /*0024*/ 	.byte	0x00, 0xf0, 0x11, 0x00


	//----- nvinfo : EIATTR_KPARAM_INFO
	.align		4
.L_12:
        /*0028*/ 	.byte	0x04, 0x17
        /*002a*/ 	.short	(.L_14 - .L_13)
.L_13:
        /*002c*/ 	.word	0x00000000
        /*0030*/ 	.short	0x0001
        /*0032*/ 	.short	0x0008
        /*0034*/ 	.byte	0x00, 0xf5, 0x21, 0x00


	//----- nvinfo : EIATTR_KPARAM_INFO
	.align		4
.L_14:
        /*0038*/ 	.byte	0x04, 0x17
        /*003a*/ 	.short	(.L_16 - .L_15)
.L_15:
        /*003c*/ 	.word	0x00000000
        /*0040*/ 	.short	0x0000
        /*0042*/ 	.short	0x0000
        /*0044*/ 	.byte	0x00, 0xf5, 0x21, 0x00


	//----- nvinfo : EIATTR_SPARSE_MMA_MASK
	.align		4
.L_16:
        /*0048*/ 	.byte	0x03, 0x50
        /*004a*/ 	.short	0x0000


	//----- nvinfo : EIATTR_MAXREG_COUNT
	.align		4
        /*004c*/ 	.byte	0x03, 0x1b
        /*004e*/ 	.short	0x00ff


	//----- nvinfo : EIATTR_NUM_BARRIERS
	.align		4
        /*0050*/ 	.byte	0x02, 0x4c
        /*0052*/ 	.byte	0x01
	.zero		1


	//----- nvinfo : EIATTR_EXTERNS
	.align		4
        /*0054*/ 	.byte	0x04, 0x0f
        /*0056*/ 	.short	(.L_18 - .L_17)


	//   ....[0]....
	.align		4
.L_17:
        /*0058*/ 	.word	index@(vprintf)


	//----- nvinfo : EIATTR_MERCURY_ISA_VERSION
	.align		4
.L_18:
        /*005c*/ 	.byte	0x03, 0x5f
        /*005e*/ 	.short	0x0101


	//----- nvinfo : EIATTR_VRC_CTA_INIT_COUNT
	.align		4
        /*0060*/ 	.byte	0x02, 0x4a
	.zero		1
	.zero		1


	//----- nvinfo : EIATTR_SYSCALL_OFFSETS
	.align		4
        /*0064*/ 	.byte	0x04, 0x46
        /*0066*/ 	.short	(.L_20 - .L_19)


	//   ....[0]....
.L_19:
        /*0068*/ 	.word	0x00000530


	//----- nvinfo : EIATTR_EXIT_INSTR_OFFSETS
	.align		4
.L_20:
        /*006c*/ 	.byte	0x04, 0x1c
        /*006e*/ 	.short	(.L_22 - .L_21)


	//   ....[0]....
.L_21:
        /*0070*/ 	.word	0x00000540


	//----- nvinfo : EIATTR_CRS_STACK_SIZE
	.align		4
.L_22:
        /*0074*/ 	.byte	0x04, 0x1e
        /*0076*/ 	.short	(.L_24 - .L_23)
.L_23:
        /*0078*/ 	.word	0x00000000


	//----- nvinfo : EIATTR_CBANK_PARAM_SIZE
	.align		4
.L_24:
        /*007c*/ 	.byte	0x03, 0x19
        /*007e*/ 	.short	0x0018


	//----- nvinfo : EIATTR_PARAM_CBANK
	.align		4
        /*0080*/ 	.byte	0x04, 0x0a
        /*0082*/ 	.short	(.L_26 - .L_25)
	.align		4
.L_25:
        /*0084*/ 	.word	index@(.nv.constant0._Z9prefixSumPiS_ii)
        /*0088*/ 	.short	0x0380
        /*008a*/ 	.short	0x0018


	//----- nvinfo : EIATTR_SW_WAR
	.align		4
.L_26:
        /*008c*/ 	.byte	0x04, 0x36
        /*008e*/ 	.short	(.L_28 - .L_27)
.L_27:
        /*0090*/ 	.word	0x00000008
.L_28:


//--------------------- .nv.callgraph             --------------------------
	.section	.nv.callgraph,"",@"SHT_CUDA_CALLGRAPH"
	.align	4
	.sectionentsize	8
	.align		4
        /*0000*/ 	.word	0x00000000
	.align		4
        /*0004*/ 	.word	0xffffffff
	.align		4
        /*0008*/ 	.word	index@(_Z9prefixSumPiS_ii)
	.align		4
        /*000c*/ 	.word	index@(vprintf)
	.align		4
        /*0010*/ 	.word	0x00000000
	.align		4
        /*0014*/ 	.word	0xfffffffe
	.align		4
        /*0018*/ 	.word	0x00000000
	.align		4
        /*001c*/ 	.word	0xfffffffd
	.align		4
        /*0020*/ 	.word	0x00000000
	.align		4
        /*0024*/ 	.word	0xfffffffc


//--------------------- .nv.constant4             --------------------------
	.section	.nv.constant4,"a",@progbits
	.align	8
	.align		8
.nv.constant4:
        /*0000*/ 	.dword	vprintf
	.align		8
        /*0008*/ 	.dword	$str


//--------------------- .text._Z9prefixSumPiS_ii  --------------------------
	.section	.text._Z9prefixSumPiS_ii,"ax",@progbits
	.align	128
        .global         _Z9prefixSumPiS_ii
        .type           _Z9prefixSumPiS_ii,@function
        .size           _Z9prefixSumPiS_ii,(.L_x_9 - _Z9prefixSumPiS_ii)
        .other          _Z9prefixSumPiS_ii,@"STO_CUDA_ENTRY STV_DEFAULT"
_Z9prefixSumPiS_ii:
.text._Z9prefixSumPiS_ii:
[----:B------:R-:W0:Y:S01]  /*0000*/  LDC R1, c[0x0][0x37c] ;  /* 0x0000df00ff017b82 */ /* 0x000e220000000800 */
[----:B------:R-:W1:Y:S07]  /*0010*/  S2R R2, SR_TID.X ;  /* 0x0000000000027919 */ /* 0x000e6e0000002100 */
[----:B------:R-:W2:Y:S01]  /*0020*/  LDC.64 R4, c[0x0][0x388] ;  /* 0x0000e200ff047b82 */ /* 0x000ea20000000a00 */
[----:B------:R-:W3:Y:S01]  /*0030*/  LDCU UR6, c[0x0][0x2fc] ;  /* 0x00005f80ff0677ac */ /* 0x000ee20008000800 */
[----:B0-----:R-:W-:Y:S01]  /*0040*/  VIADD R1, R1, 0xfffffff8 ;  /* 0xfffffff801017836 */ /* 0x001fe20000000000 */
[----:B------:R-:W1:Y:S01]  /*0050*/  S2R R3, SR_CTAID.X ;  /* 0x0000000000037919 */ /* 0x000e620000002500 */
[----:B------:R-:W1:Y:S01]  /*0060*/  LDCU UR7, c[0x0][0x360] ;  /* 0x00006c00ff0777ac */ /* 0x000e620008000800 */
[----:B------:R-:W0:Y:S01]  /*0070*/  LDCU.64 UR4, c[0x0][0x358] ;  /* 0x00006b00ff0477ac */ /* 0x000e220008000a00 */
[----:B-1----:R-:W-:-:S04]  /*0080*/  IMAD R3, R3, UR7, R2 ;  /* 0x0000000703037c24 */ /* 0x002fc8000f8e0202 */
[----:B--2---:R-:W-:-:S06]  /*0090*/  IMAD.WIDE R4, R3, 0x4, R4 ;  /* 0x0000000403047825 */ /* 0x004fcc00078e0204 */
[----:B0-----:R0:W2:Y:S01]  /*00a0*/  LDG.E R4, desc[UR4][R4.64] ;  /* 0x0000000404047981 */ /* 0x0010a2000c1e1900 */
[----:B------:R-:W1:Y:S01]  /*00b0*/  S2UR UR36, SR_CgaCtaId ;  /* 0x00000000002479c3 */ /* 0x000e620000008800 */
[----:B------:R-:W2:Y:S01]  /*00c0*/  LDCU UR5, c[0x0][0x394] ;  /* 0x00007280ff0577ac */ /* 0x000ea20008000800 */
[----:B------:R-:W-:Y:S01]  /*00d0*/  IMAD.MOV.U32 R9, RZ, RZ, 0x1 ;  /* 0x00000001ff097424 */ /* 0x000fe200078e00ff */
[----:B------:R-:W-:Y:S01]  /*00e0*/  BSSY B0, `(.L_x_0) ;  /* 0x0000037000007945 */ /* 0x000fe20003800000 */
[----:B------:R-:W-:Y:S01]  /*00f0*/  UMOV UR4, 0x400 ;  /* 0x0000040000047882 */ /* 0x000fe20000000000 */
[----:B0-----:R-:W-:-:S04]  /*0100*/  LOP3.LUT R5, R2, 0x1, RZ, 0xc0, !PT ;  /* 0x0000000102057812 */ /* 0x001fc800078ec0ff */
[----:B------:R-:W-:Y:S01]  /*0110*/  ISETP.NE.U32.AND P0, PT, R5, 0x1, PT ;  /* 0x000000010500780c */ /* 0x000fe20003f05070 */
[----:B-1----:R-:W-:Y:S01]  /*0120*/  ULEA UR36, UR36, UR4, 0x18 ;  /* 0x0000000424247291 */ /* 0x002fe2000f8ec0ff */
[----:B------:R-:W0:Y:S05]  /*0130*/  LDCU UR4, c[0x0][0x2f8] ;  /* 0x00005f00ff0477ac */ /* 0x000e2a0008000800 */
[C---:B------:R-:W-:Y:S02]  /*0140*/  LEA R0, R2.reuse, UR36, 0x4 ;  /* 0x0000002402007c11 */ /* 0x040fe4000f8e20ff */
[----:B------:R-:W-:Y:S02]  /*0150*/  LEA R3, R2, UR36, 0x2 ;  /* 0x0000002402037c11 */ /* 0x000fe4000f8e10ff */
[----:B0-----:R-:W-:-:S02]  /*0160*/  IADD3 R6, P1, PT, R1, UR4, RZ ;  /* 0x0000000401067c10 */ /* 0x001fc4000ff3e0ff */
[----:B--2---:R-:W-:Y:S01]  /*0170*/  LOP3.LUT R7, R4, UR5, RZ, 0xc0, !PT ;  /* 0x0000000504077c12 */ /* 0x004fe2000f8ec0ff */
[----:B------:R0:W-:Y:S04]  /*0180*/  STS [R3], R4 ;  /* 0x0000000403007388 */ /* 0x0001e80000000800 */
[----:B------:R-:W-:Y:S02]  /*0190*/  IMAD R8, R7, 0x4, R0 ;  /* 0x0000000407087824 */ /* 0x000fe400078e0200 */
[----:B---3--:R-:W-:-:S03]  /*01a0*/  IMAD.X R7, RZ, RZ, UR6, P1 ;  /* 0x00000006ff077e24 */ /* 0x008fc600088e06ff */
[----:B------:R0:W-:Y:S01]  /*01b0*/  STS [R8], R9 ;  /* 0x0000000908007388 */ /* 0x0001e20000000800 */
[----:B------:R-:W-:Y:S05]  /*01c0*/  @P0 BRA `(.L_x_1) ;  /* 0x00000000002c0947 */ /* 0x000fea0003800000 */
[----:B------:R-:W1:Y:S02]  /*01d0*/  LDCU UR4, c[0x0][0x390] ;  /* 0x00007200ff0477ac */ /* 0x000e640008000800 */
[----:B-1----:R-:W-:-:S04]  /*01e0*/  USHF.R.S32.HI UR4, URZ, 0x1, UR4 ;  /* 0x00000001ff047899 */ /* 0x002fc80008011404 */
[----:B------:R-:W-:-:S09]  /*01f0*/  UISETP.GE.AND UP0, UPT, UR4, 0x1, UPT ;  /* 0x000000010400788c */ /* 0x000fd2000bf06270 */
[----:B------:R-:W-:Y:S05]  /*0200*/  BRA.U !UP0, `(.L_x_2) ;  /* 0x0000000108907547 */ /* 0x000fea000b800000 */
[----:B0-----:R-:W-:-:S07]  /*0210*/  IMAD.U32 R3, RZ, RZ, UR4 ;  /* 0x00000004ff037e24 */ /* 0x001fce000f8e00ff */
.L_x_3:
[----:B------:R-:W-:Y:S01]  /*0220*/  ISETP.GT.U32.AND P0, PT, R3, 0x1, PT ;  /* 0x000000010300780c */ /* 0x000fe20003f04070 */
[----:B------:R-:W-:Y:S05]  /*0230*/  WARPSYNC.ALL ;  /* 0x0000000000007948 */ /* 0x000fea0003800000 */
[----:B------:R-:W-:Y:S01]  /*0240*/  BAR.SYNC.DEFER_BLOCKING 0x0 ;  /* 0x0000000000007b1d */ /* 0x000fe20000010000 */
[----:B------:R-:W-:-:S06]  /*0250*/  SHF.R.U32.HI R3, RZ, 0x1, R3 ;  /* 0x00000001ff037819 */ /* 0x000fcc0000011603 */
[----:B------:R-:W-:Y:S05]  /*0260*/  @P0 BRA `(.L_x_3) ;  /* 0xfffffffc00ec0947 */ /* 0x000fea000383ffff */
[----:B------:R-:W-:Y:S05]  /*0270*/  BRA `(.L_x_2) ;  /* 0x0000000000747947 */ /* 0x000fea0003800000 */
.L_x_1:
[----:B------:R-:W1:Y:S02]  /*0280*/  LDCU UR4, c[0x0][0x390] ;  /* 0x00007200ff0477ac */ /* 0x000e640008000800 */
[----:B-1----:R-:W-:-:S04]  /*0290*/  USHF.R.S32.HI UR4, URZ, 0x1, UR4 ;  /* 0x00000001ff047899 */ /* 0x002fc80008011404 */
[----:B------:R-:W-:-:S09]  /*02a0*/  UISETP.GE.AND UP0, UPT, UR4, 0x1, UPT ;  /* 0x000000010400788c */ /* 0x000fd2000bf06270 */
[----:B------:R-:W-:Y:S05]  /*02b0*/  BRA.U !UP0, `(.L_x_2) ;  /* 0x0000000108647547 */ /* 0x000fea000b800000 */
[----:B0-----:R-:W-:Y:S01]  /*02c0*/  IMAD.U32 R3, RZ, RZ, UR4 ;  /* 0x00000004ff037e24 */ /* 0x001fe2000f8e00ff */
[----:B------:R-:W-:Y:S01]  /*02d0*/  LEA R4, R2, 0x1, 0x1 ;  /* 0x0000000102047811 */ /* 0x000fe200078e08ff */
[----:B------:R-:W-:-:S07]  /*02e0*/  IMAD.MOV.U32 R5, RZ, RZ, 0x1 ;  /* 0x00000001ff057424 */ /* 0x000fce00078e00ff */
.L_x_6:
[----:B------:R-:W-:Y:S01]  /*02f0*/  ISETP.GE.AND P0, PT, R2, R3, PT ;  /* 0x000000030200720c */ /* 0x000fe20003f06270 */
[----:B------:R-:W-:Y:S05]  /*0300*/  WARPSYNC.ALL ;  /* 0x0000000000007948 */ /* 0x000fea0003800000 */
[----:B------:R-:W-:Y:S01]  /*0310*/  BAR.SYNC.DEFER_BLOCKING 0x0 ;  /* 0x0000000000007b1d */ /* 0x000fe20000010000 */
[----:B------:R-:W-:Y:S02]  /*0320*/  ISETP.GE.U32.AND P1, PT, R3, 0x2, PT ;  /* 0x000000020300780c */ /* 0x000fe40003f26070 */
[----:B------:R-:W-:-:S03]  /*0330*/  SHF.R.U32.HI R17, RZ, 0x1, R3 ;  /* 0x00000001ff117819 */ /* 0x000fc60000011603 */
[----:B------:R-:W-:Y:S04]  /*0340*/  BSSY.RECONVERGENT B1, `(.L_x_4) ;  /* 0x000000d000017945 */ /* 0x000fe80003800200 */
[----:B------:R-:W-:Y:S05]  /*0350*/  @P0 BRA `(.L_x_5) ;  /* 0x00000000002c0947 */ /* 0x000fea0003800000 */
[----:B------:R-:W-:-:S04]  /*0360*/  IMAD R8, R4, R5, RZ ;  /* 0x0000000504087224 */ /* 0x000fc800078e02ff */
[C---:B------:R-:W-:Y:S01]  /*0370*/  IMAD.IADD R3, R8.reuse, 0x1, R5 ;  /* 0x0000000108037824 */ /* 0x040fe200078e0205 */
[----:B------:R-:W-:-:S04]  /*0380*/  LEA R16, R8, UR36, 0x4 ;  /* 0x0000002408107c11 */ /* 0x000fc8000f8e20ff */
[----:B------:R-:W-:Y:S01]  /*0390*/  LEA R3, R3, UR36, 0x4 ;  /* 0x0000002403037c11 */ /* 0x000fe2000f8e20ff */
[----:B------:R-:W-:Y:S04]  /*03a0*/  LDS.128 R8, [R16+-0x10] ;  /* 0xfffff00010087984 */ /* 0x000fe80000000c00 */
[----:B------:R-:W0:Y:S02]  /*03b0*/  LDS.128 R12, [R3+-0x10] ;  /* 0xfffff000030c7984 */ /* 0x000e240000000c00 */
[----:B0-----:R-:W-:Y:S01]  /*03c0*/  IADD3 R8, PT, PT, R8, R12, RZ ;  /* 0x0000000c08087210 */ /* 0x001fe20007ffe0ff */
[----:B------:R-:W-:Y:S02]  /*03d0*/  IMAD.IADD R9, R9, 0x1, R13 ;  /* 0x0000000109097824 */ /* 0x000fe400078e020d */
[----:B------:R-:W-:-:S02]  /*03e0*/  IMAD.IADD R10, R10, 0x1, R14 ;  /* 0x000000010a0a7824 */ /* 0x000fc400078e020e */
[----:B------:R-:W-:-:S05]  /*03f0*/  IMAD.IADD R11, R11, 0x1, R15 ;  /* 0x000000010b0b7824 */ /* 0x000fca00078e020f */
[----:B------:R0:W-:Y:S02]  /*0400*/  STS.128 [R3+-0x10], R8 ;  /* 0xfffff00803007388 */ /* 0x0001e40000000c00 */
.L_x_5:
[----:B------:R-:W-:Y:S05]  /*0410*/  BSYNC.RECONVERGENT B1 ;  /* 0x0000000000017941 */ /* 0x000fea0003800200 */
.L_x_4:
[----:B0-----:R-:W-:Y:S01]  /*0420*/  IMAD.MOV.U32 R3, RZ, RZ, R17 ;  /* 0x000000ffff037224 */ /* 0x001fe200078e0011 */
[----:B------:R-:W-:Y:S01]  /*0430*/  SHF.L.U32 R5, R5, 0x1, RZ ;  /* 0x0000000105057819 */ /* 0x000fe200000006ff */
[----:B------:R-:W-:Y:S06]  /*0440*/  @P1 BRA `(.L_x_6) ;  /* 0xfffffffc00a81947 */ /* 0x000fec000383ffff */
.L_x_2:
[----:B------:R-:W-:Y:S05]  /*0450*/  BSYNC B0 ;  /* 0x0000000000007941 */ /* 0x000fea0003800000 */
.L_x_0:
[----:B------:R-:W-:Y:S01]  /*0460*/  ISETP.GT.U32.AND P0, PT, R2, 0x3, PT ;  /* 0x000000030200780c */ /* 0x000fe20003f04070 */
[----:B------:R-:W1:-:S12]  /*0470*/  LDCU.64 UR4, c[0x4][0x8] ;  /* 0x01000100ff0477ac */ /* 0x000e580008000a00 */
[----:B0-----:R-:W0:Y:S01]  /*0480*/  @!P0 LDC R3, c[0x0][0x390] ;  /* 0x0000e400ff038b82 */ /* 0x001e220000000800 */
[----:B-1----:R-:W-:Y:S02]  /*0490*/  IMAD.U32 R4, RZ, RZ, UR4 ;  /* 0x00000004ff047e24 */ /* 0x002fe4000f8e00ff */
[----:B------:R-:W-:Y:S01]  /*04a0*/  IMAD.U32 R5, RZ, RZ, UR5 ;  /* 0x00000005ff057e24 */ /* 0x000fe2000f8e00ff */
[----:B0-----:R-:W-:-:S05]  /*04b0*/  @!P0 LEA R3, R3, UR36, 0x4 ;  /* 0x0000002403038c11 */ /* 0x001fca000f8e20ff */
[----:B------:R-:W-:Y:S01]  /*04c0*/  @!P0 IMAD R2, R2, 0x4, R3 ;  /* 0x0000000402028824 */ /* 0x000fe200078e0203 */
[----:B------:R-:W-:-:S04]  /*04d0*/  MOV R3, 0x0 ;  /* 0x0000000000037802 */ /* 0x000fc80000000f00 */
[----:B------:R-:W-:Y:S01]  /*04e0*/  @!P0 STS [R2+-0x10], RZ ;  /* 0xfffff0ff02008388 */ /* 0x000fe20000000800 */
[----:B------:R0:W1:Y:S03]  /*04f0*/  LDC.64 R8, c[0x4][R3] ;  /* 0x0100000003087b82 */ /* 0x0000660000000a00 */
[----:B------:R-:W2:Y:S04]  /*0500*/  LDS R0, [R0+0x4] ;  /* 0x0000040000007984 */ /* 0x000ea80000000800 */
[----:B--2---:R0:W-:Y:S02]  /*0510*/  STL [R1], R0 ;  /* 0x0000000001007387 */ /* 0x0041e40000100800 */
[----:B------:R-:W-:-:S07]  /*0520*/  LEPC R20, `(.L_x_7) ;  /* 0x000000001014794e */ /* 0x000fce0000000000 */
[----:B01----:R-:W-:Y:S05]  /*0530*/  CALL.ABS.NOINC R8 ;  /* 0x0000000008007343 */ /* 0x003fea0003c00000 */
.L_x_7:
[----:B------:R-:W-:Y:S05]  /*0540*/  EXIT ;  /* 0x000000000000794d */ /* 0x000fea0003800000 */
.L_x_8:
[----:B------:R-:W-:-:S00]  /*0550*/  BRA `(.L_x_8) ;  /* 0xfffffffc00fc7947 */ /* 0x000fc0000383ffff */
[----:B------:R-:W-:-:S00]  /*0560*/  NOP ;  /* 0x0000000000007918 */ /* 0x000fc00000000000 */
        /* <DEDUP_REMOVED lines=9> */
.L_x_9:


//--------------------- .nv.global.init           --------------------------
	.section	.nv.global.init,"aw",@progbits
.nv.global.init:
	.type		$str,@object
	.size		$str,(.L_0 - $str)
$str:
        /*0000*/ 	.byte	0x25, 0x64, 0x0a, 0x00
.L_0:


//--------------------- .nv.shared._Z9prefixSumPiS_ii --------------------------
	.section	.nv.shared._Z9prefixSumPiS_ii,"aw",@nobits
	.sectionflags	@""
	.align	16
	.zero		1024


//--------------------- .nv.shared.reserved.0     --------------------------
	.section	.nv.shared.reserved.0,"aw",@nobits
	.weak		__nv_reservedSMEM_offset_0_alias
	.size		__nv_reservedSMEM_offset_0_alias, 0, 64
	.other		__nv_reservedSMEM_offset_0_alias,@"STO_CUDA_RESERVED_SHARED STV_DEFAULT"
__nv_reservedSMEM_offset_0_alias:
	.zero		0
	.zero		64


//--------------------- .nv.constant0._Z9prefixSumPiS_ii --------------------------
	.section	.nv.constant0._Z9prefixSumPiS_ii,"a",@progbits
	.sectionflags	@""
	.align	4
.nv.constant0._Z9prefixSumPiS_ii:
	.zero		920


//--------------------- SYMBOLS --------------------------

	.type		.nv.reservedSmem.offset0,@object
	.size		.nv.reservedSmem.offset0,0x4
	.type		.nv.reservedSmem.cap,@object
	.size		.nv.reservedSmem.cap,0x4
	.type		vprintf,@function
